//
// Generated by NVIDIA NVVM Compiler
//
// Compiler Build ID: CL-36424714
// Cuda compilation tools, release 13.0, V13.0.88
// Based on NVVM 20.0.0
//

.version 9.0
.target sm_100
.address_size 64

	// .globl	_Z20reduce_global_kernelPKfPfi

.visible .entry _Z20reduce_global_kernelPKfPfi(
	.param .u64 .ptr .align 1 _Z20reduce_global_kernelPKfPfi_param_0,
	.param .u64 .ptr .align 1 _Z20reduce_global_kernelPKfPfi_param_1,
	.param .u32 _Z20reduce_global_kernelPKfPfi_param_2
)
{
	.reg .pred 	%p<2>;
	.reg .b32 	%r<6>;
	.reg .b32 	%f<3>;
	.reg .b64 	%rd<7>;

	ld.param.u64 	%rd1, [_Z20reduce_global_kernelPKfPfi_param_0];
	ld.param.u64 	%rd2, [_Z20reduce_global_kernelPKfPfi_param_1];
	ld.param.u32 	%r2, [_Z20reduce_global_kernelPKfPfi_param_2];
	mov.u32 	%r3, %ctaid.x;
	mov.u32 	%r4, %ntid.x;
	mov.u32 	%r5, %tid.x;
	mad.lo.s32 	%r1, %r3, %r4, %r5;
	setp.ge.s32 	%p1, %r1, %r2;
	@%p1 bra 	$L__BB0_2;
	cvta.to.global.u64 	%rd3, %rd1;
	cvta.to.global.u64 	%rd4, %rd2;
	mul.wide.s32 	%rd5, %r1, 4;
	add.s64 	%rd6, %rd3, %rd5;
	ld.global.f32 	%f1, [%rd6];
	atom.global.add.f32 	%f2, [%rd4], %f1;
$L__BB0_2:
	ret;

}


// ===== COMPILED SASS (sm_100) =====

	.target	sm_100

	.elftype	@"ET_EXEC"


//--------------------- .note.nv.tkinfo           --------------------------
	.section	.note.nv.tkinfo,"",@"SHT_NOTE"
	.sectionflags	@"SHF_NOTE_NV_TKINFO"
	.tkinfo
        /*0018*/ 	.word	0x00000002
        /*0030*/ 	.string	""
        /*0030*/ 	.string	"ptxas"
        /*0030*/ 	.string	"Cuda compilation tools, release 13.0, V13.0.88"
        /*0030*/ 	.string	"Build cuda_13.0.r13.0/compiler.36424714_0"
        /*0030*/ 	.string	"-arch sm_100 -m 64 "



//--------------------- .note.nv.cuinfo           --------------------------
	.section	.note.nv.cuinfo,"",@"SHT_NOTE"
	.sectionflags	@"SHF_NOTE_NV_CUINFO"
        /*0018*/ 	.short	0x0002
        /*001a*/ 	.short	0x0064
        /*001c*/ 	.short	0x0082
	.zero		2


//--------------------- .nv.info                  --------------------------
	.section	.nv.info,"",@"SHT_CUDA_INFO"
	.align	4


	//----- nvinfo : EIATTR_REGCOUNT
	.align		4
        /*0000*/ 	.byte	0x04, 0x2f
        /*0002*/ 	.short	(.L_1 - .L_0)
	.align		4
.L_0:
        /*0004*/ 	.word	index@(_Z20reduce_global_kernelPKfPfi)
        /*0008*/ 	.word	0x00000008


	//----- nvinfo : EIATTR_FRAME_SIZE
	.align		4
.L_1:
        /*000c*/ 	.byte	0x04, 0x11
        /*000e*/ 	.short	(.L_3 - .L_2)
	.align		4
.L_2:
        /*0010*/ 	.word	index@(_Z20reduce_global_kernelPKfPfi)
        /*0014*/ 	.word	0x00000000


	//----- nvinfo : EIATTR_MIN_STACK_SIZE
	.align		4
.L_3:
        /*0018*/ 	.byte	0x04, 0x12
        /*001a*/ 	.short	(.L_5 - .L_4)
	.align		4
.L_4:
        /*001c*/ 	.word	index@(_Z20reduce_global_kernelPKfPfi)
        /*0020*/ 	.word	0x00000000
.L_5:


//--------------------- .nv.compat                --------------------------
	.section	.nv.compat,"",@"SHT_CUDA_COMPAT_INFO"
	.align	4
        /*0000*/ 	.byte	0x02, 0x09, 0x00, 0x00, 0x02, 0x02, 0x01, 0x00, 0x02, 0x05, 0x05, 0x00, 0x03, 0x07, 0x01, 0x01
        /*0010*/ 	.byte	0x02, 0x03, 0x00, 0x00, 0x02, 0x06, 0x01, 0x00, 0x04, 0x0b, 0x08, 0x00, 0x09, 0x00, 0x00, 0x00
        /*0020*/ 	.byte	0x00, 0x00, 0x00, 0x00


//--------------------- .nv.info._Z20reduce_global_kernelPKfPfi --------------------------
	.section	.nv.info._Z20reduce_global_kernelPKfPfi,"",@"SHT_CUDA_INFO"
	.sectionflags	@""
	.align	4


	//----- nvinfo : EIATTR_CUDA_API_VERSION
	.align		4
        /*0000*/ 	.byte	0x04, 0x37
        /*0002*/ 	.short	(.L_7 - .L_6)
.L_6:
        /*0004*/ 	.word	0x00000082


	//----- nvinfo : EIATTR_KPARAM_INFO
	.align		4
.L_7:
        /*0008*/ 	.byte	0x04, 0x17
        /*000a*/ 	.short	(.L_9 - .L_8)
.L_8:
        /*000c*/ 	.word	0x00000000
        /*0010*/ 	.short	0x0002
        /*0012*/ 	.short	0x0010
        /*0014*/ 	.byte	0x00, 0xf0, 0x11, 0x00


	//----- nvinfo : EIATTR_KPARAM_INFO
	.align		4
.L_9:
        /*0018*/ 	.byte	0x04, 0x17
        /*001a*/ 	.short	(.L_11 - .L_10)
.L_10:
        /*001c*/ 	.word	0x00000000
        /*0020*/ 	.short	0x0001
        /*0022*/ 	.short	0x0008
        /*0024*/ 	.byte	0x00, 0xf5, 0x21, 0x00


	//----- nvinfo : EIATTR_KPARAM_INFO
	.align		4
.L_11:
        /*0028*/ 	.byte	0x04, 0x17
        /*002a*/ 	.short	(.L_13 - .L_12)
.L_12:
        /*002c*/ 	.word	0x00000000
        /*0030*/ 	.short	0x0000
        /*0032*/ 	.short	0x0000
        /*0034*/ 	.byte	0x00, 0xf5, 0x21, 0x00


	//----- nvinfo : EIATTR_SPARSE_MMA_MASK
	.align		4
.L_13:
        /*0038*/ 	.byte	0x03, 0x50
        /*003a*/ 	.short	0x0000


	//----- nvinfo : EIATTR_MAXREG_COUNT
	.align		4
        /*003c*/ 	.byte	0x03, 0x1b
        /*003e*/ 	.short	0x00ff


	//----- nvinfo : EIATTR_MERCURY_ISA_VERSION
	.align		4
        /*0040*/ 	.byte	0x03, 0x5f
        /*0042*/ 	.short	0x0101


	//----- nvinfo : EIATTR_VRC_CTA_INIT_COUNT
	.align		4
        /*0044*/ 	.byte	0x02, 0x4a
	.zero		1
	.zero		1


	//----- nvinfo : EIATTR_EXIT_INSTR_OFFSETS
	.align		4
        /*0048*/ 	.byte	0x04, 0x1c
        /*004a*/ 	.short	(.L_15 - .L_14)


	//   ....[0]....
.L_14:
        /*004c*/ 	.word	0x00000070


	//   ....[1]....
        /*0050*/ 	.word	0x000000e0


	//----- nvinfo : EIATTR_CBANK_PARAM_SIZE
	.align		4
.L_15:
        /*0054*/ 	.byte	0x03, 0x19
        /*0056*/ 	.short	0x0014


	//----- nvinfo : EIATTR_PARAM_CBANK
	.align		4
        /*0058*/ 	.byte	0x04, 0x0a
        /*005a*/ 	.short	(.L_17 - .L_16)
	.align		4
.L_16:
        /*005c*/ 	.word	index@(.nv.constant0._Z20reduce_global_kernelPKfPfi)
        /*0060*/ 	.short	0x0380
        /*0062*/ 	.short	0x0014


	//----- nvinfo : EIATTR_SW_WAR
	.align		4
.L_17:
        /*0064*/ 	.byte	0x04, 0x36
        /*0066*/ 	.short	(.L_19 - .L_18)
.L_18:
        /*0068*/ 	.word	0x00000008
.L_19:


//--------------------- .nv.callgraph             --------------------------
	.section	.nv.callgraph,"",@"SHT_CUDA_CALLGRAPH"
	.align	4
	.sectionentsize	8
	.align		4
        /*0000*/ 	.word	0x00000000
	.align		4
        /*0004*/ 	.word	0xffffffff
	.align		4
        /*0008*/ 	.word	0x00000000
	.align		4
        /*000c*/ 	.word	0xfffffffe
	.align		4
        /*0010*/ 	.word	0x00000000
	.align		4
        /*0014*/ 	.word	0xfffffffd
	.align		4
        /*0018*/ 	.word	0x00000000
	.align		4
        /*001c*/ 	.word	0xfffffffc


//--------------------- .text._Z20reduce_global_kernelPKfPfi --------------------------
	.section	.text._Z20reduce_global_kernelPKfPfi,"ax",@progbits
	.align	128
        .global         _Z20reduce_global_kernelPKfPfi
        .type           _Z20reduce_global_kernelPKfPfi,@function
        .size           _Z20reduce_global_kernelPKfPfi,(.L_x_1 - _Z20reduce_global_kernelPKfPfi)
        .other          _Z20reduce_global_kernelPKfPfi,@"STO_CUDA_ENTRY STV_DEFAULT"
_Z20reduce_global_kernelPKfPfi:
.text._Z20reduce_global_kernelPKfPfi:
[----:B------:R-:W-:Y:S01]  /*0000*/  LDC R1, c[0x0][0x37c] ;  /* 0x0000df00ff017b82 */ /* 0x000fe20000000800 */
[----:B------:R-:W0:Y:S07]  /*0010*/  S2R R0, SR_TID.X ;  /* 0x0000000000007919 */ /* 0x000e2e0000002100 */
[----:B------:R-:W0:Y:S01]  /*0020*/  S2UR UR4, SR_CTAID.X ;  /* 0x00000000000479c3 */ /* 0x000e220000002500 */
[----:B------:R-:W1:Y:S07]  /*0030*/  LDCU UR5, c[0x0][0x390] ;  /* 0x00007200ff0577ac */ /* 0x000e6e0008000800 */
[----:B------:R-:W0:Y:S02]  /*0040*/  LDC R5, c[0x0][0x360] ;  /* 0x0000d800ff057b82 */ /* 0x000e240000000800 */
[----:B0-----:R-:W-:-:S05]  /*0050*/  IMAD R5, R5, UR4, R0 ;  /* 0x0000000405057c24 */ /* 0x001fca000f8e0200 */
[----:B-1----:R-:W-:-:S13]  /*0060*/  ISETP.GE.AND P0, PT, R5, UR5, PT ;  /* 0x0000000505007c0c */ /* 0x002fda000bf06270 */
[----:B------:R-:W-:Y:S05]  /*0070*/  @P0 EXIT ;  /* 0x000000000000094d */ /* 0x000fea0003800000 */
[----:B------:R-:W0:Y:S01]  /*0080*/  LDC.64 R2, c[0x0][0x380] ;  /* 0x0000e000ff027b82 */ /* 0x000e220000000a00 */
[----:B------:R-:W1:Y:S01]  /*0090*/  LDCU.64 UR4, c[0x0][0x358] ;  /* 0x00006b00ff0477ac */ /* 0x000e620008000a00 */
[----:B0-----:R-:W-:-:S06]  /*00a0*/  IMAD.WIDE R2, R5, 0x4, R2 ;  /* 0x0000000405027825 */ /* 0x001fcc00078e0202 */
[----:B-1----:R-:W2:Y:S01]  /*00b0*/  LDG.E R3, desc[UR4][R2.64] ;  /* 0x0000000402037981 */ /* 0x002ea2000c1e1900 */
[----:B------:R-:W2:Y:S03]  /*00c0*/  LDC.64 R4, c[0x0][0x388] ;  /* 0x0000e200ff047b82 */ /* 0x000ea60000000a00 */
[----:B--2---:R-:W-:Y:S01]  /*00d0*/  REDG.E.ADD.F32.FTZ.RN.STRONG.GPU desc[UR4][R4.64], R3 ;  /* 0x00000003040079a6 */ /* 0x004fe2000c12f304 */
[----:B------:R-:W-:Y:S05]  /*00e0*/  EXIT ;  /* 0x000000000000794d */ /* 0x000fea0003800000 */
.L_x_0:
[----:B------:R-:W-:-:S00]  /*00f0*/  BRA `(.L_x_0) ;  /* 0xfffffffc00fc7947 */ /* 0x000fc0000383ffff */
[----:B------:R-:W-:-:S00]  /*0100*/  NOP ;  /* 0x0000000000007918 */ /* 0x000fc00000000000 */
[----:B------:R-:W-:-:S00]  /*0110*/  NOP ;  /* 0x0000000000007918 */ /* 0x000fc00000000000 */
[----:B------:R-:W-:-:S00]  /*0120*/  NOP ;  /* 0x0000000000007918 */ /* 0x000fc00000000000 */
[----:B------:R-:W-:-:S00]  /*0130*/  NOP ;  /* 0x0000000000007918 */ /* 0x000fc00000000000 */
[----:B------:R-:W-:-:S00]  /*0140*/  NOP ;  /* 0x0000000000007918 */ /* 0x000fc00000000000 */
[----:B------:R-:W-:-:S00]  /*0150*/  NOP ;  /* 0x0000000000007918 */ /* 0x000fc00000000000 */
[----:B------:R-:W-:-:S00]  /*0160*/  NOP ;  /* 0x0000000000007918 */ /* 0x000fc00000000000 */
[----:B------:R-:W-:-:S00]  /*0170*/  NOP ;  /* 0x0000000000007918 */ /* 0x000fc00000000000 */
.L_x_1:


//--------------------- .nv.shared.reserved.0     --------------------------
	.section	.nv.shared.reserved.0,"aw",@nobits
	.weak		__nv_reservedSMEM_offset_0_alias
	.size		__nv_reservedSMEM_offset_0_alias, 0, 64
	.other		__nv_reservedSMEM_offset_0_alias,@"STO_CUDA_RESERVED_SHARED STV_DEFAULT"
__nv_reservedSMEM_offset_0_alias:
	.zero		0
	.zero		64


//--------------------- .nv.constant0._Z20reduce_global_kernelPKfPfi --------------------------
	.section	.nv.constant0._Z20reduce_global_kernelPKfPfi,"a",@progbits
	.sectionflags	@""
	.align	4
.nv.constant0._Z20reduce_global_kernelPKfPfi:
	.zero		916


//--------------------- SYMBOLS --------------------------

	.type		.nv.reservedSmem.offset0,@object
	.size		.nv.reservedSmem.offset0,0x4
